//
// Generated by NVIDIA NVVM Compiler
//
// Compiler Build ID: CL-36424714
// Cuda compilation tools, release 13.0, V13.0.88
// Based on NVVM 20.0.0
//

.version 9.0
.target sm_100
.address_size 64

	// .globl	_Z16k_csr_mat_vec_mmPiS_PfiS0_S0_

.visible .entry _Z16k_csr_mat_vec_mmPiS_PfiS0_S0_(
	.param .u64 .ptr .align 1 _Z16k_csr_mat_vec_mmPiS_PfiS0_S0__param_0,
	.param .u64 .ptr .align 1 _Z16k_csr_mat_vec_mmPiS_PfiS0_S0__param_1,
	.param .u64 .ptr .align 1 _Z16k_csr_mat_vec_mmPiS_PfiS0_S0__param_2,
	.param .u32 _Z16k_csr_mat_vec_mmPiS_PfiS0_S0__param_3,
	.param .u64 .ptr .align 1 _Z16k_csr_mat_vec_mmPiS_PfiS0_S0__param_4,
	.param .u64 .ptr .align 1 _Z16k_csr_mat_vec_mmPiS_PfiS0_S0__param_5
)
{
	.reg .pred 	%p<11>;
	.reg .b32 	%r<80>;
	.reg .b32 	%f<65>;
	.reg .b64 	%rd<59>;

	ld.param.u64 	%rd6, [_Z16k_csr_mat_vec_mmPiS_PfiS0_S0__param_0];
	ld.param.u64 	%rd8, [_Z16k_csr_mat_vec_mmPiS_PfiS0_S0__param_1];
	ld.param.u64 	%rd9, [_Z16k_csr_mat_vec_mmPiS_PfiS0_S0__param_2];
	ld.param.u32 	%r29, [_Z16k_csr_mat_vec_mmPiS_PfiS0_S0__param_3];
	ld.param.u64 	%rd10, [_Z16k_csr_mat_vec_mmPiS_PfiS0_S0__param_4];
	ld.param.u64 	%rd7, [_Z16k_csr_mat_vec_mmPiS_PfiS0_S0__param_5];
	cvta.to.global.u64 	%rd1, %rd10;
	cvta.to.global.u64 	%rd2, %rd8;
	cvta.to.global.u64 	%rd3, %rd9;
	mov.u32 	%r30, %ctaid.x;
	shl.b32 	%r31, %r30, 9;
	mov.u32 	%r32, %tid.x;
	add.s32 	%r1, %r31, %r32;
	setp.ge.s32 	%p1, %r1, %r29;
	@%p1 bra 	$L__BB0_15;
	cvta.to.global.u64 	%rd11, %rd6;
	mul.wide.s32 	%rd12, %r1, 4;
	add.s64 	%rd13, %rd11, %rd12;
	ld.global.u32 	%r71, [%rd13];
	ld.global.u32 	%r3, [%rd13+4];
	setp.ge.s32 	%p2, %r71, %r3;
	mov.f32 	%f64, 0f00000000;
	@%p2 bra 	$L__BB0_14;
	sub.s32 	%r4, %r3, %r71;
	and.b32  	%r5, %r4, 7;
	sub.s32 	%r35, %r71, %r3;
	setp.gt.u32 	%p3, %r35, -8;
	mov.b32 	%r79, 0;
	@%p3 bra 	$L__BB0_5;
	and.b32  	%r37, %r4, -8;
	neg.s32 	%r67, %r37;
	add.s64 	%rd4, %rd3, 16;
	add.s64 	%rd5, %rd2, 16;
	mov.b32 	%r79, 0;
$L__BB0_4:
	.pragma "nounroll";
	mul.wide.s32 	%rd14, %r71, 4;
	add.s64 	%rd15, %rd4, %rd14;
	add.s64 	%rd16, %rd5, %rd14;
	ld.global.f32 	%f4, [%rd15+-16];
	ld.global.u32 	%r38, [%rd16+-16];
	mul.wide.s32 	%rd17, %r38, 4;
	add.s64 	%rd18, %rd1, %rd17;
	ld.global.f32 	%f5, [%rd18];
	cvt.rn.f32.s32 	%f6, %r79;
	fma.rn.f32 	%f7, %f4, %f5, %f6;
	cvt.rzi.s32.f32 	%r39, %f7;
	ld.global.f32 	%f8, [%rd15+-12];
	ld.global.u32 	%r40, [%rd16+-12];
	mul.wide.s32 	%rd19, %r40, 4;
	add.s64 	%rd20, %rd1, %rd19;
	ld.global.f32 	%f9, [%rd20];
	cvt.rn.f32.s32 	%f10, %r39;
	fma.rn.f32 	%f11, %f8, %f9, %f10;
	cvt.rzi.s32.f32 	%r41, %f11;
	ld.global.f32 	%f12, [%rd15+-8];
	ld.global.u32 	%r42, [%rd16+-8];
	mul.wide.s32 	%rd21, %r42, 4;
	add.s64 	%rd22, %rd1, %rd21;
	ld.global.f32 	%f13, [%rd22];
	cvt.rn.f32.s32 	%f14, %r41;
	fma.rn.f32 	%f15, %f12, %f13, %f14;
	cvt.rzi.s32.f32 	%r43, %f15;
	ld.global.f32 	%f16, [%rd15+-4];
	ld.global.u32 	%r44, [%rd16+-4];
	mul.wide.s32 	%rd23, %r44, 4;
	add.s64 	%rd24, %rd1, %rd23;
	ld.global.f32 	%f17, [%rd24];
	cvt.rn.f32.s32 	%f18, %r43;
	fma.rn.f32 	%f19, %f16, %f17, %f18;
	cvt.rzi.s32.f32 	%r45, %f19;
	ld.global.f32 	%f20, [%rd15];
	ld.global.u32 	%r46, [%rd16];
	mul.wide.s32 	%rd25, %r46, 4;
	add.s64 	%rd26, %rd1, %rd25;
	ld.global.f32 	%f21, [%rd26];
	cvt.rn.f32.s32 	%f22, %r45;
	fma.rn.f32 	%f23, %f20, %f21, %f22;
	cvt.rzi.s32.f32 	%r47, %f23;
	ld.global.f32 	%f24, [%rd15+4];
	ld.global.u32 	%r48, [%rd16+4];
	mul.wide.s32 	%rd27, %r48, 4;
	add.s64 	%rd28, %rd1, %rd27;
	ld.global.f32 	%f25, [%rd28];
	cvt.rn.f32.s32 	%f26, %r47;
	fma.rn.f32 	%f27, %f24, %f25, %f26;
	cvt.rzi.s32.f32 	%r49, %f27;
	ld.global.f32 	%f28, [%rd15+8];
	ld.global.u32 	%r50, [%rd16+8];
	mul.wide.s32 	%rd29, %r50, 4;
	add.s64 	%rd30, %rd1, %rd29;
	ld.global.f32 	%f29, [%rd30];
	cvt.rn.f32.s32 	%f30, %r49;
	fma.rn.f32 	%f31, %f28, %f29, %f30;
	cvt.rzi.s32.f32 	%r51, %f31;
	ld.global.f32 	%f32, [%rd15+12];
	ld.global.u32 	%r52, [%rd16+12];
	mul.wide.s32 	%rd31, %r52, 4;
	add.s64 	%rd32, %rd1, %rd31;
	ld.global.f32 	%f33, [%rd32];
	cvt.rn.f32.s32 	%f34, %r51;
	fma.rn.f32 	%f35, %f32, %f33, %f34;
	cvt.rzi.s32.f32 	%r79, %f35;
	add.s32 	%r71, %r71, 8;
	add.s32 	%r67, %r67, 8;
	setp.ne.s32 	%p4, %r67, 0;
	@%p4 bra 	$L__BB0_4;
$L__BB0_5:
	setp.eq.s32 	%p5, %r5, 0;
	@%p5 bra 	$L__BB0_13;
	and.b32  	%r16, %r4, 3;
	setp.lt.u32 	%p6, %r5, 4;
	@%p6 bra 	$L__BB0_8;
	mul.wide.s32 	%rd33, %r71, 4;
	add.s64 	%rd34, %rd3, %rd33;
	ld.global.f32 	%f36, [%rd34];
	add.s64 	%rd35, %rd2, %rd33;
	ld.global.u32 	%r54, [%rd35];
	mul.wide.s32 	%rd36, %r54, 4;
	add.s64 	%rd37, %rd1, %rd36;
	ld.global.f32 	%f37, [%rd37];
	cvt.rn.f32.s32 	%f38, %r79;
	fma.rn.f32 	%f39, %f36, %f37, %f38;
	cvt.rzi.s32.f32 	%r55, %f39;
	ld.global.f32 	%f40, [%rd34+4];
	ld.global.u32 	%r56, [%rd35+4];
	mul.wide.s32 	%rd38, %r56, 4;
	add.s64 	%rd39, %rd1, %rd38;
	ld.global.f32 	%f41, [%rd39];
	cvt.rn.f32.s32 	%f42, %r55;
	fma.rn.f32 	%f43, %f40, %f41, %f42;
	cvt.rzi.s32.f32 	%r57, %f43;
	ld.global.f32 	%f44, [%rd34+8];
	ld.global.u32 	%r58, [%rd35+8];
	mul.wide.s32 	%rd40, %r58, 4;
	add.s64 	%rd41, %rd1, %rd40;
	ld.global.f32 	%f45, [%rd41];
	cvt.rn.f32.s32 	%f46, %r57;
	fma.rn.f32 	%f47, %f44, %f45, %f46;
	cvt.rzi.s32.f32 	%r59, %f47;
	ld.global.f32 	%f48, [%rd34+12];
	ld.global.u32 	%r60, [%rd35+12];
	mul.wide.s32 	%rd42, %r60, 4;
	add.s64 	%rd43, %rd1, %rd42;
	ld.global.f32 	%f49, [%rd43];
	cvt.rn.f32.s32 	%f50, %r59;
	fma.rn.f32 	%f51, %f48, %f49, %f50;
	cvt.rzi.s32.f32 	%r79, %f51;
	add.s32 	%r71, %r71, 4;
$L__BB0_8:
	setp.eq.s32 	%p7, %r16, 0;
	@%p7 bra 	$L__BB0_13;
	setp.eq.s32 	%p8, %r16, 1;
	@%p8 bra 	$L__BB0_11;
	mul.wide.s32 	%rd44, %r71, 4;
	add.s64 	%rd45, %rd3, %rd44;
	ld.global.f32 	%f52, [%rd45];
	add.s64 	%rd46, %rd2, %rd44;
	ld.global.u32 	%r62, [%rd46];
	mul.wide.s32 	%rd47, %r62, 4;
	add.s64 	%rd48, %rd1, %rd47;
	ld.global.f32 	%f53, [%rd48];
	cvt.rn.f32.s32 	%f54, %r79;
	fma.rn.f32 	%f55, %f52, %f53, %f54;
	cvt.rzi.s32.f32 	%r63, %f55;
	ld.global.f32 	%f56, [%rd45+4];
	ld.global.u32 	%r64, [%rd46+4];
	mul.wide.s32 	%rd49, %r64, 4;
	add.s64 	%rd50, %rd1, %rd49;
	ld.global.f32 	%f57, [%rd50];
	cvt.rn.f32.s32 	%f58, %r63;
	fma.rn.f32 	%f59, %f56, %f57, %f58;
	cvt.rzi.s32.f32 	%r79, %f59;
	add.s32 	%r71, %r71, 2;
$L__BB0_11:
	and.b32  	%r65, %r4, 1;
	setp.eq.b32 	%p9, %r65, 1;
	not.pred 	%p10, %p9;
	@%p10 bra 	$L__BB0_13;
	mul.wide.s32 	%rd51, %r71, 4;
	add.s64 	%rd52, %rd3, %rd51;
	ld.global.f32 	%f60, [%rd52];
	add.s64 	%rd53, %rd2, %rd51;
	ld.global.u32 	%r66, [%rd53];
	mul.wide.s32 	%rd54, %r66, 4;
	add.s64 	%rd55, %rd1, %rd54;
	ld.global.f32 	%f61, [%rd55];
	cvt.rn.f32.s32 	%f62, %r79;
	fma.rn.f32 	%f63, %f60, %f61, %f62;
	cvt.rzi.s32.f32 	%r79, %f63;
$L__BB0_13:
	cvt.rn.f32.s32 	%f64, %r79;
$L__BB0_14:
	cvta.to.global.u64 	%rd56, %rd7;
	add.s64 	%rd58, %rd56, %rd12;
	st.global.f32 	[%rd58], %f64;
$L__BB0_15:
	ret;

}
	// .globl	_Z17k_csr2_mat_vec_mmPiS_PfiS0_S0_
.visible .entry _Z17k_csr2_mat_vec_mmPiS_PfiS0_S0_(
	.param .u64 .ptr .align 1 _Z17k_csr2_mat_vec_mmPiS_PfiS0_S0__param_0,
	.param .u64 .ptr .align 1 _Z17k_csr2_mat_vec_mmPiS_PfiS0_S0__param_1,
	.param .u64 .ptr .align 1 _Z17k_csr2_mat_vec_mmPiS_PfiS0_S0__param_2,
	.param .u32 _Z17k_csr2_mat_vec_mmPiS_PfiS0_S0__param_3,
	.param .u64 .ptr .align 1 _Z17k_csr2_mat_vec_mmPiS_PfiS0_S0__param_4,
	.param .u64 .ptr .align 1 _Z17k_csr2_mat_vec_mmPiS_PfiS0_S0__param_5
)
{


	ret;

}
	// .globl	_Z16k_ell_mat_vec_mmiiPiPfS0_S0_
.visible .entry _Z16k_ell_mat_vec_mmiiPiPfS0_S0_(
	.param .u32 _Z16k_ell_mat_vec_mmiiPiPfS0_S0__param_0,
	.param .u32 _Z16k_ell_mat_vec_mmiiPiPfS0_S0__param_1,
	.param .u64 .ptr .align 1 _Z16k_ell_mat_vec_mmiiPiPfS0_S0__param_2,
	.param .u64 .ptr .align 1 _Z16k_ell_mat_vec_mmiiPiPfS0_S0__param_3,
	.param .u64 .ptr .align 1 _Z16k_ell_mat_vec_mmiiPiPfS0_S0__param_4,
	.param .u64 .ptr .align 1 _Z16k_ell_mat_vec_mmiiPiPfS0_S0__param_5
)
{


	ret;

}


// ===== COMPILED SASS (sm_100) =====

	.target	sm_100

	.elftype	@"ET_EXEC"


//--------------------- .note.nv.tkinfo           --------------------------
	.section	.note.nv.tkinfo,"",@"SHT_NOTE"
	.sectionflags	@"SHF_NOTE_NV_TKINFO"
	.tkinfo
        /*0018*/ 	.word	0x00000002
        /*0030*/ 	.string	""
        /*0030*/ 	.string	"ptxas"
        /*0030*/ 	.string	"Cuda compilation tools, release 13.0, V13.0.88"
        /*0030*/ 	.string	"Build cuda_13.0.r13.0/compiler.36424714_0"
        /*0030*/ 	.string	"-arch sm_100 -m 64 "



//--------------------- .note.nv.cuinfo           --------------------------
	.section	.note.nv.cuinfo,"",@"SHT_NOTE"
	.sectionflags	@"SHF_NOTE_NV_CUINFO"
        /*0018*/ 	.short	0x0002
        /*001a*/ 	.short	0x0064
        /*001c*/ 	.short	0x0082
	.zero		2


//--------------------- .nv.info                  --------------------------
	.section	.nv.info,"",@"SHT_CUDA_INFO"
	.align	4


	//----- nvinfo : EIATTR_REGCOUNT
	.align		4
        /*0000*/ 	.byte	0x04, 0x2f
        /*0002*/ 	.short	(.L_1 - .L_0)
	.align		4
.L_0:
        /*0004*/ 	.word	index@(_Z16k_csr_mat_vec_mmPiS_PfiS0_S0_)
        /*0008*/ 	.word	0x00000020


	//----- nvinfo : EIATTR_FRAME_SIZE
	.align		4
.L_1:
        /*000c*/ 	.byte	0x04, 0x11
        /*000e*/ 	.short	(.L_3 - .L_2)
	.align		4
.L_2:
        /*0010*/ 	.word	index@(_Z16k_csr_mat_vec_mmPiS_PfiS0_S0_)
        /*0014*/ 	.word	0x00000000


	//----- nvinfo : EIATTR_REGCOUNT
	.align		4
.L_3:
        /*0018*/ 	.byte	0x04, 0x2f
        /*001a*/ 	.short	(.L_5 - .L_4)
	.align		4
.L_4:
        /*001c*/ 	.word	index@(_Z17k_csr2_mat_vec_mmPiS_PfiS0_S0_)
        /*0020*/ 	.word	0x00000004


	//----- nvinfo : EIATTR_FRAME_SIZE
	.align		4
.L_5:
        /*0024*/ 	.byte	0x04, 0x11
        /*0026*/ 	.short	(.L_7 - .L_6)
	.align		4
.L_6:
        /*0028*/ 	.word	index@(_Z17k_csr2_mat_vec_mmPiS_PfiS0_S0_)
        /*002c*/ 	.word	0x00000000


	//----- nvinfo : EIATTR_REGCOUNT
	.align		4
.L_7:
        /*0030*/ 	.byte	0x04, 0x2f
        /*0032*/ 	.short	(.L_9 - .L_8)
	.align		4
.L_8:
        /*0034*/ 	.word	index@(_Z16k_ell_mat_vec_mmiiPiPfS0_S0_)
        /*0038*/ 	.word	0x00000004


	//----- nvinfo : EIATTR_FRAME_SIZE
	.align		4
.L_9:
        /*003c*/ 	.byte	0x04, 0x11
        /*003e*/ 	.short	(.L_11 - .L_10)
	.align		4
.L_10:
        /*0040*/ 	.word	index@(_Z16k_ell_mat_vec_mmiiPiPfS0_S0_)
        /*0044*/ 	.word	0x00000000


	//----- nvinfo : EIATTR_MIN_STACK_SIZE
	.align		4
.L_11:
        /*0048*/ 	.byte	0x04, 0x12
        /*004a*/ 	.short	(.L_13 - .L_12)
	.align		4
.L_12:
        /*004c*/ 	.word	index@(_Z16k_ell_mat_vec_mmiiPiPfS0_S0_)
        /*0050*/ 	.word	0x00000000


	//----- nvinfo : EIATTR_MIN_STACK_SIZE
	.align		4
.L_13:
        /*0054*/ 	.byte	0x04, 0x12
        /*0056*/ 	.short	(.L_15 - .L_14)
	.align		4
.L_14:
        /*0058*/ 	.word	index@(_Z17k_csr2_mat_vec_mmPiS_PfiS0_S0_)
        /*005c*/ 	.word	0x00000000


	//----- nvinfo : EIATTR_MIN_STACK_SIZE
	.align		4
.L_15:
        /*0060*/ 	.byte	0x04, 0x12
        /*0062*/ 	.short	(.L_17 - .L_16)
	.align		4
.L_16:
        /*0064*/ 	.word	index@(_Z16k_csr_mat_vec_mmPiS_PfiS0_S0_)
        /*0068*/ 	.word	0x00000000
.L_17:


//--------------------- .nv.compat                --------------------------
	.section	.nv.compat,"",@"SHT_CUDA_COMPAT_INFO"
	.align	4
        /*0000*/ 	.byte	0x02, 0x09, 0x00, 0x00, 0x02, 0x02, 0x01, 0x00, 0x02, 0x05, 0x05, 0x00, 0x03, 0x07, 0x01, 0x01
        /*0010*/ 	.byte	0x02, 0x03, 0x00, 0x00, 0x02, 0x06, 0x01, 0x00, 0x04, 0x0b, 0x08, 0x00, 0x09, 0x00, 0x00, 0x00
        /*0020*/ 	.byte	0x00, 0x00, 0x00, 0x00


//--------------------- .nv.info._Z16k_ell_mat_vec_mmiiPiPfS0_S0_ --------------------------
	.section	.nv.info._Z16k_ell_mat_vec_mmiiPiPfS0_S0_,"",@"SHT_CUDA_INFO"
	.sectionflags	@""
	.align	4


	//----- nvinfo : EIATTR_CUDA_API_VERSION
	.align		4
        /*0000*/ 	.byte	0x04, 0x37
        /*0002*/ 	.short	(.L_19 - .L_18)
.L_18:
        /*0004*/ 	.word	0x00000082


	//----- nvinfo : EIATTR_KPARAM_INFO
	.align		4
.L_19:
        /*0008*/ 	.byte	0x04, 0x17
        /*000a*/ 	.short	(.L_21 - .L_20)
.L_20:
        /*000c*/ 	.word	0x00000000
        /*0010*/ 	.short	0x0005
        /*0012*/ 	.short	0x0020
        /*0014*/ 	.byte	0x00, 0xf5, 0x21, 0x00


	//----- nvinfo : EIATTR_KPARAM_INFO
	.align		4
.L_21:
        /*0018*/ 	.byte	0x04, 0x17
        /*001a*/ 	.short	(.L_23 - .L_22)
.L_22:
        /*001c*/ 	.word	0x00000000
        /*0020*/ 	.short	0x0004
        /*0022*/ 	.short	0x0018
        /*0024*/ 	.byte	0x00, 0xf5, 0x21, 0x00


	//----- nvinfo : EIATTR_KPARAM_INFO
	.align		4
.L_23:
        /*0028*/ 	.byte	0x04, 0x17
        /*002a*/ 	.short	(.L_25 - .L_24)
.L_24:
        /*002c*/ 	.word	0x00000000
        /*0030*/ 	.short	0x0003
        /*0032*/ 	.short	0x0010
        /*0034*/ 	.byte	0x00, 0xf5, 0x21, 0x00


	//----- nvinfo : EIATTR_KPARAM_INFO
	.align		4
.L_25:
        /*0038*/ 	.byte	0x04, 0x17
        /*003a*/ 	.short	(.L_27 - .L_26)
.L_26:
        /*003c*/ 	.word	0x00000000
        /*0040*/ 	.short	0x0002
        /*0042*/ 	.short	0x0008
        /*0044*/ 	.byte	0x00, 0xf5, 0x21, 0x00


	//----- nvinfo : EIATTR_KPARAM_INFO
	.align		4
.L_27:
        /*0048*/ 	.byte	0x04, 0x17
        /*004a*/ 	.short	(.L_29 - .L_28)
.L_28:
        /*004c*/ 	.word	0x00000000
        /*0050*/ 	.short	0x0001
        /*0052*/ 	.short	0x0004
        /*0054*/ 	.byte	0x00, 0xf0, 0x11, 0x00


	//----- nvinfo : EIATTR_KPARAM_INFO
	.align		4
.L_29:
        /*0058*/ 	.byte	0x04, 0x17
        /*005a*/ 	.short	(.L_31 - .L_30)
.L_30:
        /*005c*/ 	.word	0x00000000
        /*0060*/ 	.short	0x0000
        /*0062*/ 	.short	0x0000
        /*0064*/ 	.byte	0x00, 0xf0, 0x11, 0x00


	//----- nvinfo : EIATTR_SPARSE_MMA_MASK
	.align		4
.L_31:
        /*0068*/ 	.byte	0x03, 0x50
        /*006a*/ 	.short	0x0000


	//----- nvinfo : EIATTR_MAXREG_COUNT
	.align		4
        /*006c*/ 	.byte	0x03, 0x1b
        /*006e*/ 	.short	0x00ff


	//----- nvinfo : EIATTR_MERCURY_ISA_VERSION
	.align		4
        /*0070*/ 	.byte	0x03, 0x5f
        /*0072*/ 	.short	0x0101


	//----- nvinfo : EIATTR_VRC_CTA_INIT_COUNT
	.align		4
        /*0074*/ 	.byte	0x02, 0x4a
	.zero		1
	.zero		1


	//----- nvinfo : EIATTR_EXIT_INSTR_OFFSETS
	.align		4
        /*0078*/ 	.byte	0x04, 0x1c
        /*007a*/ 	.short	(.L_33 - .L_32)


	//   ....[0]....
.L_32:
        /*007c*/ 	.word	0x00000010


	//----- nvinfo : EIATTR_CBANK_PARAM_SIZE
	.align		4
.L_33:
        /*0080*/ 	.byte	0x03, 0x19
        /*0082*/ 	.short	0x0028


	//----- nvinfo : EIATTR_PARAM_CBANK
	.align		4
        /*0084*/ 	.byte	0x04, 0x0a
        /*0086*/ 	.short	(.L_35 - .L_34)
	.align		4
.L_34:
        /*0088*/ 	.word	index@(.nv.constant0._Z16k_ell_mat_vec_mmiiPiPfS0_S0_)
        /*008c*/ 	.short	0x0380
        /*008e*/ 	.short	0x0028


	//----- nvinfo : EIATTR_SW_WAR
	.align		4
.L_35:
        /*0090*/ 	.byte	0x04, 0x36
        /*0092*/ 	.short	(.L_37 - .L_36)
.L_36:
        /*0094*/ 	.word	0x00000008
.L_37:


//--------------------- .nv.info._Z17k_csr2_mat_vec_mmPiS_PfiS0_S0_ --------------------------
	.section	.nv.info._Z17k_csr2_mat_vec_mmPiS_PfiS0_S0_,"",@"SHT_CUDA_INFO"
	.sectionflags	@""
	.align	4


	//----- nvinfo : EIATTR_CUDA_API_VERSION
	.align		4
        /*0000*/ 	.byte	0x04, 0x37
        /*0002*/ 	.short	(.L_39 - .L_38)
.L_38:
        /*0004*/ 	.word	0x00000082


	//----- nvinfo : EIATTR_KPARAM_INFO
	.align		4
.L_39:
        /*0008*/ 	.byte	0x04, 0x17
        /*000a*/ 	.short	(.L_41 - .L_40)
.L_40:
        /*000c*/ 	.word	0x00000000
        /*0010*/ 	.short	0x0005
        /*0012*/ 	.short	0x0028
        /*0014*/ 	.byte	0x00, 0xf5, 0x21, 0x00


	//----- nvinfo : EIATTR_KPARAM_INFO
	.align		4
.L_41:
        /*0018*/ 	.byte	0x04, 0x17
        /*001a*/ 	.short	(.L_43 - .L_42)
.L_42:
        /*001c*/ 	.word	0x00000000
        /*0020*/ 	.short	0x0004
        /*0022*/ 	.short	0x0020
        /*0024*/ 	.byte	0x00, 0xf5, 0x21, 0x00


	//----- nvinfo : EIATTR_KPARAM_INFO
	.align		4
.L_43:
        /*0028*/ 	.byte	0x04, 0x17
        /*002a*/ 	.short	(.L_45 - .L_44)
.L_44:
        /*002c*/ 	.word	0x00000000
        /*0030*/ 	.short	0x0003
        /*0032*/ 	.short	0x0018
        /*0034*/ 	.byte	0x00, 0xf0, 0x11, 0x00


	//----- nvinfo : EIATTR_KPARAM_INFO
	.align		4
.L_45:
        /*0038*/ 	.byte	0x04, 0x17
        /*003a*/ 	.short	(.L_47 - .L_46)
.L_46:
        /*003c*/ 	.word	0x00000000
        /*0040*/ 	.short	0x0002
        /*0042*/ 	.short	0x0010
        /*0044*/ 	.byte	0x00, 0xf5, 0x21, 0x00


	//----- nvinfo : EIATTR_KPARAM_INFO
	.align		4
.L_47:
        /*0048*/ 	.byte	0x04, 0x17
        /*004a*/ 	.short	(.L_49 - .L_48)
.L_48:
        /*004c*/ 	.word	0x00000000
        /*0050*/ 	.short	0x0001
        /*0052*/ 	.short	0x0008
        /*0054*/ 	.byte	0x00, 0xf5, 0x21, 0x00


	//----- nvinfo : EIATTR_KPARAM_INFO
	.align		4
.L_49:
        /*0058*/ 	.byte	0x04, 0x17
        /*005a*/ 	.short	(.L_51 - .L_50)
.L_50:
        /*005c*/ 	.word	0x00000000
        /*0060*/ 	.short	0x0000
        /*0062*/ 	.short	0x0000
        /*0064*/ 	.byte	0x00, 0xf5, 0x21, 0x00


	//----- nvinfo : EIATTR_SPARSE_MMA_MASK
	.align		4
.L_51:
        /*0068*/ 	.byte	0x03, 0x50
        /*006a*/ 	.short	0x0000


	//----- nvinfo : EIATTR_MAXREG_COUNT
	.align		4
        /*006c*/ 	.byte	0x03, 0x1b
        /*006e*/ 	.short	0x00ff


	//----- nvinfo : EIATTR_MERCURY_ISA_VERSION
	.align		4
        /*0070*/ 	.byte	0x03, 0x5f
        /*0072*/ 	.short	0x0101


	//----- nvinfo : EIATTR_VRC_CTA_INIT_COUNT
	.align		4
        /*0074*/ 	.byte	0x02, 0x4a
	.zero		1
	.zero		1


	//----- nvinfo : EIATTR_EXIT_INSTR_OFFSETS
	.align		4
        /*0078*/ 	.byte	0x04, 0x1c
        /*007a*/ 	.short	(.L_53 - .L_52)


	//   ....[0]....
.L_52:
        /*007c*/ 	.word	0x00000010


	//----- nvinfo : EIATTR_CBANK_PARAM_SIZE
	.align		4
.L_53:
        /*0080*/ 	.byte	0x03, 0x19
        /*0082*/ 	.short	0x0030


	//----- nvinfo : EIATTR_PARAM_CBANK
	.align		4
        /*0084*/ 	.byte	0x04, 0x0a
        /*0086*/ 	.short	(.L_55 - .L_54)
	.align		4
.L_54:
        /*0088*/ 	.word	index@(.nv.constant0._Z17k_csr2_mat_vec_mmPiS_PfiS0_S0_)
        /*008c*/ 	.short	0x0380
        /*008e*/ 	.short	0x0030


	//----- nvinfo : EIATTR_SW_WAR
	.align		4
.L_55:
        /*0090*/ 	.byte	0x04, 0x36
        /*0092*/ 	.short	(.L_57 - .L_56)
.L_56:
        /*0094*/ 	.word	0x00000008
.L_57:


//--------------------- .nv.info._Z16k_csr_mat_vec_mmPiS_PfiS0_S0_ --------------------------
	.section	.nv.info._Z16k_csr_mat_vec_mmPiS_PfiS0_S0_,"",@"SHT_CUDA_INFO"
	.sectionflags	@""
	.align	4


	//----- nvinfo : EIATTR_CUDA_API_VERSION
	.align		4
        /*0000*/ 	.byte	0x04, 0x37
        /*0002*/ 	.short	(.L_59 - .L_58)
.L_58:
        /*0004*/ 	.word	0x00000082


	//----- nvinfo : EIATTR_KPARAM_INFO
	.align		4
.L_59:
        /*0008*/ 	.byte	0x04, 0x17
        /*000a*/ 	.short	(.L_61 - .L_60)
.L_60:
        /*000c*/ 	.word	0x00000000
        /*0010*/ 	.short	0x0005
        /*0012*/ 	.short	0x0028
        /*0014*/ 	.byte	0x00, 0xf5, 0x21, 0x00


	//----- nvinfo : EIATTR_KPARAM_INFO
	.align		4
.L_61:
        /*0018*/ 	.byte	0x04, 0x17
        /*001a*/ 	.short	(.L_63 - .L_62)
.L_62:
        /*001c*/ 	.word	0x00000000
        /*0020*/ 	.short	0x0004
        /*0022*/ 	.short	0x0020
        /*0024*/ 	.byte	0x00, 0xf5, 0x21, 0x00


	//----- nvinfo : EIATTR_KPARAM_INFO
	.align		4
.L_63:
        /*0028*/ 	.byte	0x04, 0x17
        /*002a*/ 	.short	(.L_65 - .L_64)
.L_64:
        /*002c*/ 	.word	0x00000000
        /*0030*/ 	.short	0x0003
        /*0032*/ 	.short	0x0018
        /*0034*/ 	.byte	0x00, 0xf0, 0x11, 0x00


	//----- nvinfo : EIATTR_KPARAM_INFO
	.align		4
.L_65:
        /*0038*/ 	.byte	0x04, 0x17
        /*003a*/ 	.short	(.L_67 - .L_66)
.L_66:
        /*003c*/ 	.word	0x00000000
        /*0040*/ 	.short	0x0002
        /*0042*/ 	.short	0x0010
        /*0044*/ 	.byte	0x00, 0xf5, 0x21, 0x00


	//----- nvinfo : EIATTR_KPARAM_INFO
	.align		4
.L_67:
        /*0048*/ 	.byte	0x04, 0x17
        /*004a*/ 	.short	(.L_69 - .L_68)
.L_68:
        /*004c*/ 	.word	0x00000000
        /*0050*/ 	.short	0x0001
        /*0052*/ 	.short	0x0008
        /*0054*/ 	.byte	0x00, 0xf5, 0x21, 0x00


	//----- nvinfo : EIATTR_KPARAM_INFO
	.align		4
.L_69:
        /*0058*/ 	.byte	0x04, 0x17
        /*005a*/ 	.short	(.L_71 - .L_70)
.L_70:
        /*005c*/ 	.word	0x00000000
        /*0060*/ 	.short	0x0000
        /*0062*/ 	.short	0x0000
        /*0064*/ 	.byte	0x00, 0xf5, 0x21, 0x00


	//----- nvinfo : EIATTR_SPARSE_MMA_MASK
	.align		4
.L_71:
        /*0068*/ 	.byte	0x03, 0x50
        /*006a*/ 	.short	0x0000


	//----- nvinfo : EIATTR_MAXREG_COUNT
	.align		4
        /*006c*/ 	.byte	0x03, 0x1b
        /*006e*/ 	.short	0x00ff


	//----- nvinfo : EIATTR_MERCURY_ISA_VERSION
	.align		4
        /*0070*/ 	.byte	0x03, 0x5f
        /*0072*/ 	.short	0x0101


	//----- nvinfo : EIATTR_VRC_CTA_INIT_COUNT
	.align		4
        /*0074*/ 	.byte	0x02, 0x4a
	.zero		1
	.zero		1


	//----- nvinfo : EIATTR_EXIT_INSTR_OFFSETS
	.align		4
        /*0078*/ 	.byte	0x04, 0x1c
        /*007a*/ 	.short	(.L_73 - .L_72)


	//   ....[0]....
.L_72:
        /*007c*/ 	.word	0x00000060


	//   ....[1]....
        /*0080*/ 	.word	0x00000b50


	//----- nvinfo : EIATTR_CRS_STACK_SIZE
	.align		4
.L_73:
        /*0084*/ 	.byte	0x04, 0x1e
        /*0086*/ 	.short	(.L_75 - .L_74)
.L_74:
        /*0088*/ 	.word	0x00000000


	//----- nvinfo : EIATTR_CBANK_PARAM_SIZE
	.align		4
.L_75:
        /*008c*/ 	.byte	0x03, 0x19
        /*008e*/ 	.short	0x0030


	//----- nvinfo : EIATTR_PARAM_CBANK
	.align		4
        /*0090*/ 	.byte	0x04, 0x0a
        /*0092*/ 	.short	(.L_77 - .L_76)
	.align		4
.L_76:
        /*0094*/ 	.word	index@(.nv.constant0._Z16k_csr_mat_vec_mmPiS_PfiS0_S0_)
        /*0098*/ 	.short	0x0380
        /*009a*/ 	.short	0x0030


	//----- nvinfo : EIATTR_SW_WAR
	.align		4
.L_77:
        /*009c*/ 	.byte	0x04, 0x36
        /*009e*/ 	.short	(.L_79 - .L_78)
.L_78:
        /*00a0*/ 	.word	0x00000008
.L_79:


//--------------------- .nv.callgraph             --------------------------
	.section	.nv.callgraph,"",@"SHT_CUDA_CALLGRAPH"
	.align	4
	.sectionentsize	8
	.align		4
        /*0000*/ 	.word	0x00000000
	.align		4
        /*0004*/ 	.word	0xffffffff
	.align		4
        /*0008*/ 	.word	0x00000000
	.align		4
        /*000c*/ 	.word	0xfffffffe
	.align		4
        /*0010*/ 	.word	0x00000000
	.align		4
        /*0014*/ 	.word	0xfffffffd
	.align		4
        /*0018*/ 	.word	0x00000000
	.align		4
        /*001c*/ 	.word	0xfffffffc


//--------------------- .text._Z16k_ell_mat_vec_mmiiPiPfS0_S0_ --------------------------
	.section	.text._Z16k_ell_mat_vec_mmiiPiPfS0_S0_,"ax",@progbits
	.align	128
        .global         _Z16k_ell_mat_vec_mmiiPiPfS0_S0_
        .type           _Z16k_ell_mat_vec_mmiiPiPfS0_S0_,@function
        .size           _Z16k_ell_mat_vec_mmiiPiPfS0_S0_,(.L_x_12 - _Z16k_ell_mat_vec_mmiiPiPfS0_S0_)
        .other          _Z16k_ell_mat_vec_mmiiPiPfS0_S0_,@"STO_CUDA_ENTRY STV_DEFAULT"
_Z16k_ell_mat_vec_mmiiPiPfS0_S0_:
.text._Z16k_ell_mat_vec_mmiiPiPfS0_S0_:
[----:B------:R-:W-:Y:S01]  /*0000*/  LDC R1, c[0x0][0x37c] ;  /* 0x0000df00ff017b82 */ /* 0x000fe20000000800 */
[----:B------:R-:W-:Y:S05]  /*0010*/  EXIT ;  /* 0x000000000000794d */ /* 0x000fea0003800000 */
.L_x_0:
[----:B------:R-:W-:-:S00]  /*0020*/  BRA `(.L_x_0) ;  /* 0xfffffffc00fc7947 */ /* 0x000fc0000383ffff */
[----:B------:R-:W-:-:S00]  /*0030*/  NOP ;  /* 0x0000000000007918 */ /* 0x000fc00000000000 */
        /* <DEDUP_REMOVED lines=12> */
.L_x_12:


//--------------------- .text._Z17k_csr2_mat_vec_mmPiS_PfiS0_S0_ --------------------------
	.section	.text._Z17k_csr2_mat_vec_mmPiS_PfiS0_S0_,"ax",@progbits
	.align	128
        .global         _Z17k_csr2_mat_vec_mmPiS_PfiS0_S0_
        .type           _Z17k_csr2_mat_vec_mmPiS_PfiS0_S0_,@function
        .size           _Z17k_csr2_mat_vec_mmPiS_PfiS0_S0_,(.L_x_13 - _Z17k_csr2_mat_vec_mmPiS_PfiS0_S0_)
        .other          _Z17k_csr2_mat_vec_mmPiS_PfiS0_S0_,@"STO_CUDA_ENTRY STV_DEFAULT"
_Z17k_csr2_mat_vec_mmPiS_PfiS0_S0_:
.text._Z17k_csr2_mat_vec_mmPiS_PfiS0_S0_:
[----:B------:R-:W-:Y:S01]  /*0000*/  LDC R1, c[0x0][0x37c] ;  /* 0x0000df00ff017b82 */ /* 0x000fe20000000800 */
[----:B------:R-:W-:Y:S05]  /*0010*/  EXIT ;  /* 0x000000000000794d */ /* 0x000fea0003800000 */
.L_x_1:
        /* <DEDUP_REMOVED lines=14> */
.L_x_13:


//--------------------- .text._Z16k_csr_mat_vec_mmPiS_PfiS0_S0_ --------------------------
	.section	.text._Z16k_csr_mat_vec_mmPiS_PfiS0_S0_,"ax",@progbits
	.align	128
        .global         _Z16k_csr_mat_vec_mmPiS_PfiS0_S0_
        .type           _Z16k_csr_mat_vec_mmPiS_PfiS0_S0_,@function
        .size           _Z16k_csr_mat_vec_mmPiS_PfiS0_S0_,(.L_x_14 - _Z16k_csr_mat_vec_mmPiS_PfiS0_S0_)
        .other          _Z16k_csr_mat_vec_mmPiS_PfiS0_S0_,@"STO_CUDA_ENTRY STV_DEFAULT"
_Z16k_csr_mat_vec_mmPiS_PfiS0_S0_:
.text._Z16k_csr_mat_vec_mmPiS_PfiS0_S0_:
[----:B------:R-:W-:Y:S01]  /*0000*/  LDC R1, c[0x0][0x37c] ;  /* 0x0000df00ff017b82 */ /* 0x000fe20000000800 */
[----:B------:R-:W0:Y:S01]  /*0010*/  S2R R0, SR_CTAID.X ;  /* 0x0000000000007919 */ /* 0x000e220000002500 */
[----:B------:R-:W1:Y:S01]  /*0020*/  LDCU UR4, c[0x0][0x398] ;  /* 0x00007300ff0477ac */ /* 0x000e620008000800 */
[----:B------:R-:W0:Y:S02]  /*0030*/  S2R R3, SR_TID.X ;  /* 0x0000000000037919 */ /* 0x000e240000002100 */
[----:B0-----:R-:W-:-:S04]  /*0040*/  LEA R0, R0, R3, 0x9 ;  /* 0x0000000300007211 */ /* 0x001fc800078e48ff */
[----:B-1----:R-:W-:-:S13]  /*0050*/  ISETP.GE.AND P0, PT, R0, UR4, PT ;  /* 0x0000000400007c0c */ /* 0x002fda000bf06270 */
[----:B------:R-:W-:Y:S05]  /*0060*/  @P0 EXIT ;  /* 0x000000000000094d */ /* 0x000fea0003800000 */
[----:B------:R-:W0:Y:S01]  /*0070*/  LDC.64 R2, c[0x0][0x380] ;  /* 0x0000e000ff027b82 */ /* 0x000e220000000a00 */
[----:B------:R-:W1:Y:S01]  /*0080*/  LDCU.64 UR4, c[0x0][0x358] ;  /* 0x00006b00ff0477ac */ /* 0x000e620008000a00 */
[----:B0-----:R-:W-:-:S05]  /*0090*/  IMAD.WIDE R2, R0, 0x4, R2 ;  /* 0x0000000400027825 */ /* 0x001fca00078e0202 */
[----:B-1----:R-:W2:Y:S04]  /*00a0*/  LDG.E R21, desc[UR4][R2.64] ;  /* 0x0000000402157981 */ /* 0x002ea8000c1e1900 */
[----:B------:R-:W2:Y:S01]  /*00b0*/  LDG.E R4, desc[UR4][R2.64+0x4] ;  /* 0x0000040402047981 */ /* 0x000ea2000c1e1900 */
[----:B------:R-:W-:Y:S01]  /*00c0*/  BSSY.RECONVERGENT B0, `(.L_x_2) ;  /* 0x00000a5000007945 */ /* 0x000fe20003800200 */
[----:B------:R-:W-:Y:S01]  /*00d0*/  HFMA2 R5, -RZ, RZ, 0, 0 ;  /* 0x00000000ff057431 */ /* 0x000fe200000001ff */
[----:B--2---:R-:W-:-:S13]  /*00e0*/  ISETP.GE.AND P0, PT, R21, R4, PT ;  /* 0x000000041500720c */ /* 0x004fda0003f06270 */
[----:B------:R-:W-:Y:S05]  /*00f0*/  @P0 BRA `(.L_x_3) ;  /* 0x0000000800840947 */ /* 0x000fea0003800000 */
[CC--:B------:R-:W-:Y:S01]  /*0100*/  IADD3 R19, PT, PT, R4.reuse, -R21.reuse, RZ ;  /* 0x8000001504137210 */ /* 0x0c0fe20007ffe0ff */
[----:B------:R-:W-:Y:S01]  /*0110*/  BSSY.RECONVERGENT B1, `(.L_x_4) ;  /* 0x000004f000017945 */ /* 0x000fe20003800200 */
[----:B------:R-:W-:Y:S02]  /*0120*/  IADD3 R4, PT, PT, -R4, R21, RZ ;  /* 0x0000001504047210 */ /* 0x000fe40007ffe1ff */
[----:B------:R-:W-:Y:S02]  /*0130*/  LOP3.LUT R24, R19, 0x7, RZ, 0xc0, !PT ;  /* 0x0000000713187812 */ /* 0x000fe400078ec0ff */
[----:B------:R-:W-:Y:S02]  /*0140*/  ISETP.GT.U32.AND P1, PT, R4, -0x8, PT ;  /* 0xfffffff80400780c */ /* 0x000fe40003f24070 */
[----:B------:R-:W-:Y:S02]  /*0150*/  ISETP.NE.AND P0, PT, R24, RZ, PT ;  /* 0x000000ff1800720c */ /* 0x000fe40003f05270 */
[----:B------:R-:W-:-:S09]  /*0160*/  MOV R14, RZ ;  /* 0x000000ff000e7202 */ /* 0x000fd20000000f00 */
[----:B------:R-:W-:Y:S05]  /*0170*/  @P1 BRA `(.L_x_5) ;  /* 0x0000000400201947 */ /* 0x000fea0003800000 */
[----:B------:R-:W0:Y:S01]  /*0180*/  LDC.64 R2, c[0x0][0x390] ;  /* 0x0000e400ff027b82 */ /* 0x000e220000000a00 */
[----:B------:R-:W-:Y:S02]  /*0190*/  LOP3.LUT R18, R19, 0xfffffff8, RZ, 0xc0, !PT ;  /* 0xfffffff813127812 */ /* 0x000fe400078ec0ff */
[----:B------:R-:W-:Y:S02]  /*01a0*/  MOV R14, RZ ;  /* 0x000000ff000e7202 */ /* 0x000fe40000000f00 */
[----:B------:R-:W-:-:S03]  /*01b0*/  IADD3 R18, PT, PT, -R18, RZ, RZ ;  /* 0x000000ff12127210 */ /* 0x000fc60007ffe1ff */
[----:B------:R-:W1:Y:S01]  /*01c0*/  LDC.64 R4, c[0x0][0x388] ;  /* 0x0000e200ff047b82 */ /* 0x000e620000000a00 */
[----:B0-----:R-:W-:-:S05]  /*01d0*/  IADD3 R2, P1, PT, R2, 0x10, RZ ;  /* 0x0000001002027810 */ /* 0x001fca0007f3e0ff */
[----:B------:R-:W-:Y:S01]  /*01e0*/  IMAD.X R3, RZ, RZ, R3, P1 ;  /* 0x000000ffff037224 */ /* 0x000fe200008e0603 */
[----:B-1----:R-:W-:-:S04]  /*01f0*/  IADD3 R4, P2, PT, R4, 0x10, RZ ;  /* 0x0000001004047810 */ /* 0x002fc80007f5e0ff */
[----:B------:R-:W-:-:S09]  /*0200*/  IADD3.X R5, PT, PT, RZ, R5, RZ, P2, !PT ;  /* 0x00000005ff057210 */ /* 0x000fd200017fe4ff */
.L_x_6:
[C---:B------:R-:W-:Y:S01]  /*0210*/  IMAD.WIDE R10, R21.reuse, 0x4, R4 ;  /* 0x00000004150a7825 */ /* 0x040fe200078e0204 */
[----:B0-----:R-:W0:Y:S04]  /*0220*/  LDC.64 R8, c[0x0][0x3a0] ;  /* 0x0000e800ff087b82 */ /* 0x001e280000000a00 */
[----:B------:R-:W0:Y:S04]  /*0230*/  LDG.E R27, desc[UR4][R10.64+-0x10] ;  /* 0xfffff0040a1b7981 */ /* 0x000e28000c1e1900 */
[----:B------:R-:W2:Y:S04]  /*0240*/  LDG.E R23, desc[UR4][R10.64+-0xc] ;  /* 0xfffff4040a177981 */ /* 0x000ea8000c1e1900 */
[----:B------:R-:W3:Y:S01]  /*0250*/  LDG.E R13, desc[UR4][R10.64+-0x8] ;  /* 0xfffff8040a0d7981 */ /* 0x000ee2000c1e1900 */
[----:B------:R-:W-:-:S03]  /*0260*/  IMAD.WIDE R6, R21, 0x4, R2 ;  /* 0x0000000415067825 */ /* 0x000fc600078e0202 */
[----:B------:R-:W4:Y:S04]  /*0270*/  LDG.E R15, desc[UR4][R10.64+-0x4] ;  /* 0xfffffc040a0f7981 */ /* 0x000f28000c1e1900 */
[----:B------:R-:W5:Y:S04]  /*0280*/  LDG.E R16, desc[UR4][R6.64+-0x10] ;  /* 0xfffff00406107981 */ /* 0x000f68000c1e1900 */
[----:B------:R-:W4:Y:S04]  /*0290*/  LDG.E R17, desc[UR4][R10.64] ;  /* 0x000000040a117981 */ /* 0x000f28000c1e1900 */
[----:B------:R-:W4:Y:S04]  /*02a0*/  LDG.E R25, desc[UR4][R6.64+-0xc] ;  /* 0xfffff40406197981 */ /* 0x000f28000c1e1900 */
[----:B------:R-:W4:Y:S04]  /*02b0*/  LDG.E R29, desc[UR4][R10.64+0x8] ;  /* 0x000008040a1d7981 */ /* 0x000f28000c1e1900 */
[----:B------:R-:W4:Y:S04]  /*02c0*/  LDG.E R20, desc[UR4][R10.64+0xc] ;  /* 0x00000c040a147981 */ /* 0x000f28000c1e1900 */
[----:B------:R-:W4:Y:S01]  /*02d0*/  LDG.E R28, desc[UR4][R6.64+-0x8] ;  /* 0xfffff804061c7981 */ /* 0x000f22000c1e1900 */
[----:B0-----:R-:W-:-:S06]  /*02e0*/  IMAD.WIDE R26, R27, 0x4, R8 ;  /* 0x000000041b1a7825 */ /* 0x001fcc00078e0208 */
[----:B------:R-:W5:Y:S01]  /*02f0*/  LDG.E R26, desc[UR4][R26.64] ;  /* 0x000000041a1a7981 */ /* 0x000f62000c1e1900 */
[----:B--2---:R-:W-:-:S06]  /*0300*/  IMAD.WIDE R22, R23, 0x4, R8 ;  /* 0x0000000417167825 */ /* 0x004fcc00078e0208 */
[----:B------:R-:W2:Y:S04]  /*0310*/  LDG.E R22, desc[UR4][R22.64] ;  /* 0x0000000416167981 */ /* 0x000ea8000c1e1900 */
[----:B------:R0:W2:Y:S01]  /*0320*/  LDG.E R27, desc[UR4][R10.64+0x4] ;  /* 0x000004040a1b7981 */ /* 0x0000a2000c1e1900 */
[----:B---3--:R-:W-:Y:S01]  /*0330*/  IMAD.WIDE R12, R13, 0x4, R8 ;  /* 0x000000040d0c7825 */ /* 0x008fe200078e0208 */
[----:B-1----:R-:W-:Y:S02]  /*0340*/  I2FP.F32.S32 R14, R14 ;  /* 0x0000000e000e7245 */ /* 0x002fe40000201400 */
[----:B------:R-:W3:Y:S04]  /*0350*/  LDG.E R23, desc[UR4][R6.64+-0x4] ;  /* 0xfffffc0406177981 */ /* 0x000ee8000c1e1900 */
[----:B------:R-:W3:Y:S04]  /*0360*/  LDG.E R12, desc[UR4][R12.64] ;  /* 0x000000040c0c7981 */ /* 0x000ee8000c1e1900 */
[----:B------:R-:W3:Y:S01]  /*0370*/  LDG.E R13, desc[UR4][R6.64] ;  /* 0x00000004060d7981 */ /* 0x000ee2000c1e1900 */
[----:B-----5:R-:W-:Y:S01]  /*0380*/  FFMA R26, R16, R26, R14 ;  /* 0x0000001a101a7223 */ /* 0x020fe2000000000e */
[----:B----4-:R-:W-:-:S06]  /*0390*/  IMAD.WIDE R14, R15, 0x4, R8 ;  /* 0x000000040f0e7825 */ /* 0x010fcc00078e0208 */
[----:B------:R-:W4:Y:S01]  /*03a0*/  LDG.E R14, desc[UR4][R14.64] ;  /* 0x000000040e0e7981 */ /* 0x000f22000c1e1900 */
[----:B------:R-:W-:Y:S01]  /*03b0*/  IMAD.WIDE R16, R17, 0x4, R8 ;  /* 0x0000000411107825 */ /* 0x000fe200078e0208 */
[----:B------:R-:W0:Y:S05]  /*03c0*/  F2I.TRUNC.NTZ R26, R26 ;  /* 0x0000001a001a7305 */ /* 0x000e2a000020f100 */
[----:B------:R1:W5:Y:S04]  /*03d0*/  LDG.E R16, desc[UR4][R16.64] ;  /* 0x0000000410107981 */ /* 0x000368000c1e1900 */
[----:B------:R-:W5:Y:S01]  /*03e0*/  LDG.E R15, desc[UR4][R6.64+0x8] ;  /* 0x00000804060f7981 */ /* 0x000f62000c1e1900 */
[----:B0-----:R-:W-:-:S05]  /*03f0*/  I2FP.F32.S32 R10, R26 ;  /* 0x0000001a000a7245 */ /* 0x001fca0000201400 */
[----:B--2---:R-:W-:Y:S01]  /*0400*/  FFMA R22, R25, R22, R10 ;  /* 0x0000001619167223 */ /* 0x004fe2000000000a */
[--C-:B------:R-:W-:Y:S01]  /*0410*/  IMAD.WIDE R10, R27, 0x4, R8.reuse ;  /* 0x000000041b0a7825 */ /* 0x100fe200078e0208 */
[----:B------:R-:W2:Y:S05]  /*0420*/  LDG.E R25, desc[UR4][R6.64+0x4] ;  /* 0x0000040406197981 */ /* 0x000eaa000c1e1900 */
[----:B------:R-:W2:Y:S01]  /*0430*/  LDG.E R10, desc[UR4][R10.64] ;  /* 0x000000040a0a7981 */ /* 0x000ea2000c1e1900 */
[----:B------:R-:W-:-:S06]  /*0440*/  IMAD.WIDE R26, R29, 0x4, R8 ;  /* 0x000000041d1a7825 */ /* 0x000fcc00078e0208 */
[----:B------:R-:W2:Y:S01]  /*0450*/  LDG.E R26, desc[UR4][R26.64] ;  /* 0x000000041a1a7981 */ /* 0x000ea2000c1e1900 */
[----:B------:R-:W-:-:S03]  /*0460*/  IMAD.WIDE R8, R20, 0x4, R8 ;  /* 0x0000000414087825 */ /* 0x000fc600078e0208 */
[----:B------:R0:W2:Y:S04]  /*0470*/  LDG.E R11, desc[UR4][R6.64+0xc] ;  /* 0x00000c04060b7981 */ /* 0x0000a8000c1e1900 */
[----:B------:R-:W2:Y:S01]  /*0480*/  LDG.E R8, desc[UR4][R8.64] ;  /* 0x0000000408087981 */ /* 0x000ea2000c1e1900 */
[----:B------:R-:W1:Y:S02]  /*0490*/  F2I.TRUNC.NTZ R22, R22 ;  /* 0x0000001600167305 */ /* 0x000e64000020f100 */
[----:B-1----:R-:W-:-:S05]  /*04a0*/  I2FP.F32.S32 R17, R22 ;  /* 0x0000001600117245 */ /* 0x002fca0000201400 */
[----:B---3--:R-:W-:-:S06]  /*04b0*/  FFMA R12, R28, R12, R17 ;  /* 0x0000000c1c0c7223 */ /* 0x008fcc0000000011 */
[----:B------:R-:W1:Y:S02]  /*04c0*/  F2I.TRUNC.NTZ R12, R12 ;  /* 0x0000000c000c7305 */ /* 0x000e64000020f100 */
[----:B-1----:R-:W-:Y:S01]  /*04d0*/  I2FP.F32.S32 R20, R12 ;  /* 0x0000000c00147245 */ /* 0x002fe20000201400 */
[----:B------:R-:W-:-:S05]  /*04e0*/  VIADD R18, R18, 0x8 ;  /* 0x0000000812127836 */ /* 0x000fca0000000000 */
[----:B------:R-:W-:Y:S02]  /*04f0*/  ISETP.NE.AND P1, PT, R18, RZ, PT ;  /* 0x000000ff1200720c */ /* 0x000fe40003f25270 */
[----:B------:R-:W-:Y:S01]  /*0500*/  IADD3 R21, PT, PT, R21, 0x8, RZ ;  /* 0x0000000815157810 */ /* 0x000fe20007ffe0ff */
[----:B----4-:R-:W-:-:S06]  /*0510*/  FFMA R14, R23, R14, R20 ;  /* 0x0000000e170e7223 */ /* 0x010fcc0000000014 */
[----:B------:R-:W0:Y:S02]  /*0520*/  F2I.TRUNC.NTZ R14, R14 ;  /* 0x0000000e000e7305 */ /* 0x000e24000020f100 */
[----:B0-----:R-:W-:-:S05]  /*0530*/  I2FP.F32.S32 R6, R14 ;  /* 0x0000000e00067245 */ /* 0x001fca0000201400 */
[----:B-----5:R-:W-:-:S06]  /*0540*/  FFMA R6, R13, R16, R6 ;  /* 0x000000100d067223 */ /* 0x020fcc0000000006 */
[----:B------:R-:W0:Y:S02]  /*0550*/  F2I.TRUNC.NTZ R6, R6 ;  /* 0x0000000600067305 */ /* 0x000e24000020f100 */
[----:B0-----:R-:W-:-:S05]  /*0560*/  I2FP.F32.S32 R16, R6 ;  /* 0x0000000600107245 */ /* 0x001fca0000201400 */
[----:B--2---:R-:W-:-:S06]  /*0570*/  FFMA R10, R25, R10, R16 ;  /* 0x0000000a190a7223 */ /* 0x004fcc0000000010 */
[----:B------:R-:W0:Y:S02]  /*0580*/  F2I.TRUNC.NTZ R10, R10 ;  /* 0x0000000a000a7305 */ /* 0x000e24000020f100 */
[----:B0-----:R-:W-:-:S05]  /*0590*/  I2FP.F32.S32 R16, R10 ;  /* 0x0000000a00107245 */ /* 0x001fca0000201400 */
[----:B------:R-:W-:-:S06]  /*05a0*/  FFMA R15, R15, R26, R16 ;  /* 0x0000001a0f0f7223 */ /* 0x000fcc0000000010 */
[----:B------:R-:W0:Y:S02]  /*05b0*/  F2I.TRUNC.NTZ R15, R15 ;  /* 0x0000000f000f7305 */ /* 0x000e24000020f100 */
[----:B0-----:R-:W-:-:S05]  /*05c0*/  I2FP.F32.S32 R12, R15 ;  /* 0x0000000f000c7245 */ /* 0x001fca0000201400 */
[----:B------:R-:W-:-:S04]  /*05d0*/  FFMA R8, R11, R8, R12 ;  /* 0x000000080b087223 */ /* 0x000fc8000000000c */
[----:B------:R0:W1:Y:S01]  /*05e0*/  F2I.TRUNC.NTZ R14, R8 ;  /* 0x00000008000e7305 */ /* 0x000062000020f100 */
[----:B------:R-:W-:Y:S05]  /*05f0*/  @P1 BRA `(.L_x_6) ;  /* 0xfffffffc00041947 */ /* 0x000fea000383ffff */
.L_x_5:
[----:B------:R-:W-:Y:S05]  /*0600*/  BSYNC.RECONVERGENT B1 ;  /* 0x0000000000017941 */ /* 0x000fea0003800200 */
.L_x_4:
[----:B------:R-:W-:Y:S04]  /*0610*/  BSSY.RECONVERGENT B1, `(.L_x_7) ;  /* 0x000004e000017945 */ /* 0x000fe80003800200 */
[----:B------:R-:W-:Y:S05]  /*0620*/  @!P0 BRA `(.L_x_8) ;  /* 0x0000000400308947 */ /* 0x000fea0003800000 */
[----:B------:R-:W-:Y:S01]  /*0630*/  ISETP.GE.U32.AND P0, PT, R24, 0x4, PT ;  /* 0x000000041800780c */ /* 0x000fe20003f06070 */
[----:B------:R-:W-:Y:S01]  /*0640*/  BSSY.RECONVERGENT B2, `(.L_x_9) ;  /* 0x0000026000027945 */ /* 0x000fe20003800200 */
[----:B------:R-:W-:-:S04]  /*0650*/  LOP3.LUT R16, R19, 0x3, RZ, 0xc0, !PT ;  /* 0x0000000313107812 */ /* 0x000fc800078ec0ff */
[----:B------:R-:W-:-:S07]  /*0660*/  ISETP.NE.AND P1, PT, R16, RZ, PT ;  /* 0x000000ff1000720c */ /* 0x000fce0003f25270 */
[----:B------:R-:W-:Y:S06]  /*0670*/  @!P0 BRA `(.L_x_10) ;  /* 0x0000000000888947 */ /* 0x000fec0003800000 */
[----:B------:R-:W2:Y:S08]  /*0680*/  LDC.64 R6, c[0x0][0x388] ;  /* 0x0000e200ff067b82 */ /* 0x000eb00000000a00 */
[----:B------:R-:W0:Y:S08]  /*0690*/  LDC.64 R2, c[0x0][0x3a0] ;  /* 0x0000e800ff027b82 */ /* 0x000e300000000a00 */
[----:B------:R-:W3:Y:S01]  /*06a0*/  LDC.64 R4, c[0x0][0x390] ;  /* 0x0000e400ff047b82 */ /* 0x000ee20000000a00 */
[----:B--2---:R-:W-:-:S05]  /*06b0*/  IMAD.WIDE R6, R21, 0x4, R6 ;  /* 0x0000000415067825 */ /* 0x004fca00078e0206 */
[----:B------:R-:W0:Y:S04]  /*06c0*/  LDG.E R9, desc[UR4][R6.64] ;  /* 0x0000000406097981 */ /* 0x000e28000c1e1900 */
[----:B------:R-:W2:Y:S04]  /*06d0*/  LDG.E R11, desc[UR4][R6.64+0x4] ;  /* 0x00000404060b7981 */ /* 0x000ea8000c1e1900 */
[----:B------:R-:W4:Y:S04]  /*06e0*/  LDG.E R13, desc[UR4][R6.64+0x8] ;  /* 0x00000804060d7981 */ /* 0x000f28000c1e1900 */
[----:B------:R-:W5:Y:S01]  /*06f0*/  LDG.E R23, desc[UR4][R6.64+0xc] ;  /* 0x00000c0406177981 */ /* 0x000f62000c1e1900 */
[----:B---3--:R-:W-:-:S05]  /*0700*/  IMAD.WIDE R4, R21, 0x4, R4 ;  /* 0x0000000415047825 */ /* 0x008fca00078e0204 */
[----:B------:R-:W3:Y:S04]  /*0710*/  LDG.E R15, desc[UR4][R4.64] ;  /* 0x00000004040f7981 */ /* 0x000ee8000c1e1900 */
[----:B------:R-:W3:Y:S04]  /*0720*/  LDG.E R17, desc[UR4][R4.64+0x4] ;  /* 0x0000040404117981 */ /* 0x000ee8000c1e1900 */
[----:B------:R-:W3:Y:S04]  /*0730*/  LDG.E R7, desc[UR4][R4.64+0x8] ;  /* 0x0000080404077981 */ /* 0x000ee8000c1e1900 */
[----:B------:R3:W3:Y:S01]  /*0740*/  LDG.E R18, desc[UR4][R4.64+0xc] ;  /* 0x00000c0404127981 */ /* 0x0006e2000c1e1900 */
[----:B0-----:R-:W-:-:S06]  /*0750*/  IMAD.WIDE R8, R9, 0x4, R2 ;  /* 0x0000000409087825 */ /* 0x001fcc00078e0202 */
[----:B------:R-:W3:Y:S01]  /*0760*/  LDG.E R8, desc[UR4][R8.64] ;  /* 0x0000000408087981 */ /* 0x000ee2000c1e1900 */
[----:B--2---:R-:W-:-:S06]  /*0770*/  IMAD.WIDE R10, R11, 0x4, R2 ;  /* 0x000000040b0a7825 */ /* 0x004fcc00078e0202 */
[----:B------:R-:W2:Y:S01]  /*0780*/  LDG.E R10, desc[UR4][R10.64] ;  /* 0x000000040a0a7981 */ /* 0x000ea2000c1e1900 */
[----:B----4-:R-:W-:-:S06]  /*0790*/  IMAD.WIDE R12, R13, 0x4, R2 ;  /* 0x000000040d0c7825 */ /* 0x010fcc00078e0202 */
[----:B------:R-:W4:Y:S01]  /*07a0*/  LDG.E R12, desc[UR4][R12.64] ;  /* 0x000000040c0c7981 */ /* 0x000f22000c1e1900 */
[----:B-----5:R-:W-:-:S06]  /*07b0*/  IMAD.WIDE R2, R23, 0x4, R2 ;  /* 0x0000000417027825 */ /* 0x020fcc00078e0202 */
[----:B------:R-:W5:Y:S01]  /*07c0*/  LDG.E R3, desc[UR4][R2.64] ;  /* 0x0000000402037981 */ /* 0x000f62000c1e1900 */
[----:B-1----:R-:W-:Y:S02]  /*07d0*/  I2FP.F32.S32 R14, R14 ;  /* 0x0000000e000e7245 */ /* 0x002fe40000201400 */
[----:B------:R-:W-:-:S03]  /*07e0*/  IADD3 R21, PT, PT, R21, 0x4, RZ ;  /* 0x0000000415157810 */ /* 0x000fc60007ffe0ff */
[----:B---3--:R-:W-:-:S06]  /*07f0*/  FFMA R8, R15, R8, R14 ;  /* 0x000000080f087223 */ /* 0x008fcc000000000e */
[----:B------:R-:W0:Y:S02]  /*0800*/  F2I.TRUNC.NTZ R8, R8 ;  /* 0x0000000800087305 */ /* 0x000e24000020f100 */
[----:B0-----:R-:W-:-:S05]  /*0810*/  I2FP.F32.S32 R6, R8 ;  /* 0x0000000800067245 */ /* 0x001fca0000201400 */
[----:B--2---:R-:W-:-:S06]  /*0820*/  FFMA R6, R17, R10, R6 ;  /* 0x0000000a11067223 */ /* 0x004fcc0000000006 */
[----:B------:R-:W0:Y:S02]  /*0830*/  F2I.TRUNC.NTZ R6, R6 ;  /* 0x0000000600067305 */ /* 0x000e24000020f100 */
[----:B0-----:R-:W-:-:S05]  /*0840*/  I2FP.F32.S32 R10, R6 ;  /* 0x00000006000a7245 */ /* 0x001fca0000201400 */
[----:B----4-:R-:W-:-:S06]  /*0850*/  FFMA R7, R7, R12, R10 ;  /* 0x0000000c07077223 */ /* 0x010fcc000000000a */
[----:B------:R-:W0:Y:S02]  /*0860*/  F2I.TRUNC.NTZ R7, R7 ;  /* 0x0000000700077305 */ /* 0x000e24000020f100 */
[----:B0-----:R-:W-:-:S05]  /*0870*/  I2FP.F32.S32 R5, R7 ;  /* 0x0000000700057245 */ /* 0x001fca0000201400 */
[----:B-----5:R-:W-:-:S04]  /*0880*/  FFMA R3, R18, R3, R5 ;  /* 0x0000000312037223 */ /* 0x020fc80000000005 */
[----:B------:R2:W3:Y:S03]  /*0890*/  F2I.TRUNC.NTZ R14, R3 ;  /* 0x00000003000e7305 */ /* 0x0004e6000020f100 */
.L_x_10:
[----:B------:R-:W-:Y:S05]  /*08a0*/  BSYNC.RECONVERGENT B2 ;  /* 0x0000000000027941 */ /* 0x000fea0003800200 */
.L_x_9:
[----:B------:R-:W-:Y:S05]  /*08b0*/  @!P1 BRA `(.L_x_8) ;  /* 0x00000000008c9947 */ /* 0x000fea0003800000 */
[----:B------:R-:W-:-:S13]  /*08c0*/  ISETP.NE.AND P0, PT, R16, 0x1, PT ;  /* 0x000000011000780c */ /* 0x000fda0003f05270 */
[----:B--2---:R-:W2:Y:S01]  /*08d0*/  @P0 LDC.64 R2, c[0x0][0x388] ;  /* 0x0000e200ff020b82 */ /* 0x004ea20000000a00 */
[----:B------:R-:W-:-:S04]  /*08e0*/  LOP3.LUT R19, R19, 0x1, RZ, 0xc0, !PT ;  /* 0x0000000113137812 */ /* 0x000fc800078ec0ff */
[----:B------:R-:W-:-:S03]  /*08f0*/  ISETP.NE.U32.AND P1, PT, R19, 0x1, PT ;  /* 0x000000011300780c */ /* 0x000fc60003f25070 */
[----:B0-----:R-:W0:Y:S10]  /*0900*/  @P0 LDC.64 R8, c[0x0][0x3a0] ;  /* 0x0000e800ff080b82 */ /* 0x001e340000000a00 */
[----:B------:R-:W4:Y:S01]  /*0910*/  @!P1 LDC.64 R6, c[0x0][0x388] ;  /* 0x0000e200ff069b82 */ /* 0x000f220000000a00 */
[----:B--2---:R-:W-:-:S07]  /*0920*/  @P0 IMAD.WIDE R4, R21, 0x4, R2 ;  /* 0x0000000415040825 */ /* 0x004fce00078e0202 */
[----:B------:R-:W2:Y:S01]  /*0930*/  @P0 LDC.64 R2, c[0x0][0x390] ;  /* 0x0000e400ff020b82 */ /* 0x000ea20000000a00 */
[----:B------:R-:W0:Y:S04]  /*0940*/  @P0 LDG.E R11, desc[UR4][R4.64] ;  /* 0x00000004040b0981 */ /* 0x000e28000c1e1900 */
[----:B------:R-:W5:Y:S03]  /*0950*/  @P0 LDG.E R13, desc[UR4][R4.64+0x4] ;  /* 0x00000404040d0981 */ /* 0x000f66000c1e1900 */
[----:B------:R-:W1:Y:S01]  /*0960*/  @!P1 LDC.64 R16, c[0x0][0x3a0] ;  /* 0x0000e800ff109b82 */ /* 0x000e620000000a00 */
[C---:B--2---:R-:W-:Y:S01]  /*0970*/  @P0 IMAD.WIDE R2, R21.reuse, 0x4, R2 ;  /* 0x0000000415020825 */ /* 0x044fe200078e0202 */
[----:B------:R-:W-:-:S04]  /*0980*/  @P0 IADD3 R21, PT, PT, R21, 0x2, RZ ;  /* 0x0000000215150810 */ /* 0x000fc80007ffe0ff */
[----:B------:R-:W2:Y:S01]  /*0990*/  @P0 LDG.E R15, desc[UR4][R2.64] ;  /* 0x00000004020f0981 */ /* 0x000ea2000c1e1900 */
[----:B----4-:R-:W-:-:S03]  /*09a0*/  @!P1 IMAD.WIDE R6, R21, 0x4, R6 ;  /* 0x0000000415069825 */ /* 0x010fc600078e0206 */
[----:B------:R-:W4:Y:S04]  /*09b0*/  @P0 LDG.E R18, desc[UR4][R2.64+0x4] ;  /* 0x0000040402120981 */ /* 0x000f28000c1e1900 */
[----:B------:R-:W1:Y:S01]  /*09c0*/  @!P1 LDG.E R7, desc[UR4][R6.64] ;  /* 0x0000000406079981 */ /* 0x000e62000c1e1900 */
[----:B0-----:R-:W-:-:S06]  /*09d0*/  @P0 IMAD.WIDE R10, R11, 0x4, R8 ;  /* 0x000000040b0a0825 */ /* 0x001fcc00078e0208 */
[----:B------:R-:W2:Y:S01]  /*09e0*/  @P0 LDG.E R10, desc[UR4][R10.64] ;  /* 0x000000040a0a0981 */ /* 0x000ea2000c1e1900 */
[----:B-----5:R-:W-:Y:S02]  /*09f0*/  @P0 IMAD.WIDE R8, R13, 0x4, R8 ;  /* 0x000000040d080825 */ /* 0x020fe400078e0208 */
[----:B------:R-:W0:Y:S04]  /*0a00*/  @!P1 LDC.64 R12, c[0x0][0x390] ;  /* 0x0000e400ff0c9b82 */ /* 0x000e280000000a00 */
[----:B------:R-:W4:Y:S01]  /*0a10*/  @P0 LDG.E R9, desc[UR4][R8.64] ;  /* 0x0000000408090981 */ /* 0x000f22000c1e1900 */
[----:B0-----:R-:W-:-:S04]  /*0a20*/  @!P1 IMAD.WIDE R4, R21, 0x4, R12 ;  /* 0x0000000415049825 */ /* 0x001fc800078e020c */
[----:B-1----:R-:W-:Y:S02]  /*0a30*/  @!P1 IMAD.WIDE R6, R7, 0x4, R16 ;  /* 0x0000000407069825 */ /* 0x002fe400078e0210 */
[----:B------:R-:W5:Y:S04]  /*0a40*/  @!P1 LDG.E R4, desc[UR4][R4.64] ;  /* 0x0000000404049981 */ /* 0x000f68000c1e1900 */
[----:B------:R-:W5:Y:S01]  /*0a50*/  @!P1 LDG.E R7, desc[UR4][R6.64] ;  /* 0x0000000406079981 */ /* 0x000f62000c1e1900 */
[----:B---3--:R-:W-:-:S05]  /*0a60*/  @P0 I2FP.F32.S32 R12, R14 ;  /* 0x0000000e000c0245 */ /* 0x008fca0000201400 */
[----:B--2---:R-:W-:-:S06]  /*0a70*/  @P0 FFMA R10, R15, R10, R12 ;  /* 0x0000000a0f0a0223 */ /* 0x004fcc000000000c */
[----:B------:R-:W0:Y:S02]  /*0a80*/  @P0 F2I.TRUNC.NTZ R10, R10 ;  /* 0x0000000a000a0305 */ /* 0x000e24000020f100 */
[----:B0-----:R-:W-:-:S05]  /*0a90*/  @P0 I2FP.F32.S32 R11, R10 ;  /* 0x0000000a000b0245 */ /* 0x001fca0000201400 */
[----:B----4-:R-:W-:-:S04]  /*0aa0*/  @P0 FFMA R11, R18, R9, R11 ;  /* 0x00000009120b0223 */ /* 0x010fc8000000000b */
[----:B------:R-:W0:Y:S02]  /*0ab0*/  @P0 F2I.TRUNC.NTZ R14, R11 ;  /* 0x0000000b000e0305 */ /* 0x000e24000020f100 */
[----:B0-----:R-:W-:-:S05]  /*0ac0*/  @!P1 I2FP.F32.S32 R3, R14 ;  /* 0x0000000e00039245 */ /* 0x001fca0000201400 */
[----:B-----5:R-:W-:-:S04]  /*0ad0*/  @!P1 FFMA R2, R4, R7, R3 ;  /* 0x0000000704029223 */ /* 0x020fc80000000003 */
[----:B------:R4:W0:Y:S03]  /*0ae0*/  @!P1 F2I.TRUNC.NTZ R14, R2 ;  /* 0x00000002000e9305 */ /* 0x000826000020f100 */
.L_x_8:
[----:B------:R-:W-:Y:S05]  /*0af0*/  BSYNC.RECONVERGENT B1 ;  /* 0x0000000000017941 */ /* 0x000fea0003800200 */
.L_x_7:
[----:B01-3--:R-:W-:-:S07]  /*0b00*/  I2FP.F32.S32 R5, R14 ;  /* 0x0000000e00057245 */ /* 0x00bfce0000201400 */
.L_x_3:
[----:B------:R-:W-:Y:S05]  /*0b10*/  BSYNC.RECONVERGENT B0 ;  /* 0x0000000000007941 */ /* 0x000fea0003800200 */
.L_x_2:
[----:B--2-4-:R-:W0:Y:S02]  /*0b20*/  LDC.64 R2, c[0x0][0x3a8] ;  /* 0x0000ea00ff027b82 */ /* 0x014e240000000a00 */
[----:B0-----:R-:W-:-:S05]  /*0b30*/  IMAD.WIDE R2, R0, 0x4, R2 ;  /* 0x0000000400027825 */ /* 0x001fca00078e0202 */
[----:B------:R-:W-:Y:S01]  /*0b40*/  STG.E desc[UR4][R2.64], R5 ;  /* 0x0000000502007986 */ /* 0x000fe2000c101904 */
[----:B------:R-:W-:Y:S05]  /*0b50*/  EXIT ;  /* 0x000000000000794d */ /* 0x000fea0003800000 */
.L_x_11:
        /* <DEDUP_REMOVED lines=10> */
.L_x_14:


//--------------------- .nv.shared.reserved.0     --------------------------
	.section	.nv.shared.reserved.0,"aw",@nobits
	.weak		__nv_reservedSMEM_offset_0_alias
	.size		__nv_reservedSMEM_offset_0_alias, 0, 64
	.other		__nv_reservedSMEM_offset_0_alias,@"STO_CUDA_RESERVED_SHARED STV_DEFAULT"
__nv_reservedSMEM_offset_0_alias:
	.zero		0
	.zero		64


//--------------------- .nv.constant0._Z16k_ell_mat_vec_mmiiPiPfS0_S0_ --------------------------
	.section	.nv.constant0._Z16k_ell_mat_vec_mmiiPiPfS0_S0_,"a",@progbits
	.sectionflags	@""
	.align	4
.nv.constant0._Z16k_ell_mat_vec_mmiiPiPfS0_S0_:
	.zero		936


//--------------------- .nv.constant0._Z17k_csr2_mat_vec_mmPiS_PfiS0_S0_ --------------------------
	.section	.nv.constant0._Z17k_csr2_mat_vec_mmPiS_PfiS0_S0_,"a",@progbits
	.sectionflags	@""
	.align	4
.nv.constant0._Z17k_csr2_mat_vec_mmPiS_PfiS0_S0_:
	.zero		944


//--------------------- .nv.constant0._Z16k_csr_mat_vec_mmPiS_PfiS0_S0_ --------------------------
	.section	.nv.constant0._Z16k_csr_mat_vec_mmPiS_PfiS0_S0_,"a",@progbits
	.sectionflags	@""
	.align	4
.nv.constant0._Z16k_csr_mat_vec_mmPiS_PfiS0_S0_:
	.zero		944


//--------------------- SYMBOLS --------------------------

	.type		.nv.reservedSmem.offset0,@object
	.size		.nv.reservedSmem.offset0,0x4
